	.headerflags	@"EF_CUDA_TEXMODE_UNIFIED EF_CUDA_64BIT_ADDRESS EF_CUDA_ACCELERATORS EF_CUDA_SM90 EF_CUDA_VIRTUAL_SM(EF_CUDA_SM90)"
	.elftype	@"ET_EXEC"


//--------------------- .nv.info                  --------------------------
	.section	.nv.info,"",@"SHT_CUDA_INFO"
	.align	4


	//----- nvinfo : EIATTR_REGCOUNT
	.align		4
        /*0000*/ 	.byte	0x04, 0x2f
        /*0002*/ 	.short	(.L_1 - .L_0)
	.align		4
.L_0:
        /*0004*/ 	.word	index@(triton_poi_fused__softmax_3)
        /*0008*/ 	.word	0x00000012


	//----- nvinfo : EIATTR_MIN_STACK_SIZE
	.align		4
.L_1:
        /*000c*/ 	.byte	0x04, 0x12
        /*000e*/ 	.short	(.L_3 - .L_2)
	.align		4
.L_2:
        /*0010*/ 	.word	index@(triton_poi_fused__softmax_3)
        /*0014*/ 	.word	0x00000000


	//----- nvinfo : EIATTR_FRAME_SIZE
	.align		4
.L_3:
        /*0018*/ 	.byte	0x04, 0x11
        /*001a*/ 	.short	(.L_5 - .L_4)
	.align		4
.L_4:
        /*001c*/ 	.word	index@(triton_poi_fused__softmax_3)
        /*0020*/ 	.word	0x00000000


	//----- nvinfo : EIATTR_MIN_STACK_SIZE
	.align		4
.L_5:
        /*0024*/ 	.byte	0x04, 0x12
        /*0026*/ 	.short	(.L_7 - .L_6)
	.align		4
.L_6:
        /*0028*/ 	.word	index@(triton_poi_fused__softmax_3)
        /*002c*/ 	.word	0x00000000
.L_7:


//--------------------- .nv.info.triton_poi_fused__softmax_3 --------------------------
	.section	.nv.info.triton_poi_fused__softmax_3,"",@"SHT_CUDA_INFO"
	.sectionflags	@""
	.align	4


	//----- nvinfo : EIATTR_CUDA_API_VERSION
	.align		4
        /*0000*/ 	.byte	0x04, 0x37
        /*0002*/ 	.short	(.L_9 - .L_8)
.L_8:
        /*0004*/ 	.word	0x0000007c


	//----- nvinfo : EIATTR_KPARAM_INFO
	.align		4
.L_9:
        /*0008*/ 	.byte	0x04, 0x17
        /*000a*/ 	.short	(.L_11 - .L_10)
.L_10:
        /*000c*/ 	.word	0x00000000
        /*0010*/ 	.short	0x0004
        /*0012*/ 	.short	0x0020
        /*0014*/ 	.byte	0x00, 0xf0, 0x11, 0x00


	//----- nvinfo : EIATTR_KPARAM_INFO
	.align		4
.L_11:
        /*0018*/ 	.byte	0x04, 0x17
        /*001a*/ 	.short	(.L_13 - .L_12)
.L_12:
        /*001c*/ 	.word	0x00000000
        /*0020*/ 	.short	0x0003
        /*0022*/ 	.short	0x0018
        /*0024*/ 	.byte	0x00, 0xf4, 0x21, 0x00


	//----- nvinfo : EIATTR_KPARAM_INFO
	.align		4
.L_13:
        /*0028*/ 	.byte	0x04, 0x17
        /*002a*/ 	.short	(.L_15 - .L_14)
.L_14:
        /*002c*/ 	.word	0x00000000
        /*0030*/ 	.short	0x0002
        /*0032*/ 	.short	0x0010
        /*0034*/ 	.byte	0x00, 0xf4, 0x21, 0x00


	//----- nvinfo : EIATTR_KPARAM_INFO
	.align		4
.L_15:
        /*0038*/ 	.byte	0x04, 0x17
        /*003a*/ 	.short	(.L_17 - .L_16)
.L_16:
        /*003c*/ 	.word	0x00000000
        /*0040*/ 	.short	0x0001
        /*0042*/ 	.short	0x0008
        /*0044*/ 	.byte	0x00, 0xf4, 0x21, 0x00


	//----- nvinfo : EIATTR_KPARAM_INFO
	.align		4
.L_17:
        /*0048*/ 	.byte	0x04, 0x17
        /*004a*/ 	.short	(.L_19 - .L_18)
.L_18:
        /*004c*/ 	.word	0x00000000
        /*0050*/ 	.short	0x0000
        /*0052*/ 	.short	0x0000
        /*0054*/ 	.byte	0x00, 0xf4, 0x21, 0x00


	//----- nvinfo : EIATTR_SPARSE_MMA_MASK
	.align		4
.L_19:
        /*0058*/ 	.byte	0x03, 0x50
        /*005a*/ 	.short	0x0000


	//----- nvinfo : EIATTR_MAXREG_COUNT
	.align		4
        /*005c*/ 	.byte	0x03, 0x1b
        /*005e*/ 	.short	0x00ff


	//----- nvinfo : EIATTR_EXIT_INSTR_OFFSETS
	.align		4
        /*0060*/ 	.byte	0x04, 0x1c
        /*0062*/ 	.short	(.L_21 - .L_20)


	//   ....[0]....
.L_20:
        /*0064*/ 	.word	0x000002c0


	//   ....[1]....
        /*0068*/ 	.word	0x000002e0


	//----- nvinfo : EIATTR_REQNTID
	.align		4
.L_21:
        /*006c*/ 	.byte	0x04, 0x10
        /*006e*/ 	.short	(.L_23 - .L_22)
.L_22:
        /*0070*/ 	.word	0x00000020
        /*0074*/ 	.word	0x00000001
        /*0078*/ 	.word	0x00000001


	//----- nvinfo : EIATTR_CBANK_PARAM_SIZE
	.align		4
.L_23:
        /*007c*/ 	.byte	0x03, 0x19
        /*007e*/ 	.short	0x0024


	//----- nvinfo : EIATTR_PARAM_CBANK
	.align		4
        /*0080*/ 	.byte	0x04, 0x0a
        /*0082*/ 	.short	(.L_25 - .L_24)
	.align		4
.L_24:
        /*0084*/ 	.word	index@(.nv.constant0.triton_poi_fused__softmax_3)
        /*0088*/ 	.short	0x0210
        /*008a*/ 	.short	0x0024


	//----- nvinfo : EIATTR_SW_WAR
	.align		4
.L_25:
        /*008c*/ 	.byte	0x04, 0x36
        /*008e*/ 	.short	(.L_27 - .L_26)
.L_26:
        /*0090*/ 	.word	0x00000008
.L_27:


//--------------------- .nv.callgraph             --------------------------
	.section	.nv.callgraph,"",@"SHT_CUDA_CALLGRAPH"
	.align	4
	.sectionentsize	8
	.align		4
        /*0000*/ 	.word	0x00000000
	.align		4
        /*0004*/ 	.word	0xffffffff
	.align		4
        /*0008*/ 	.word	0x00000000
	.align		4
        /*000c*/ 	.word	0xfffffffe
	.align		4
        /*0010*/ 	.word	0x00000000
	.align		4
        /*0014*/ 	.word	0xfffffffd
	.align		4
        /*0018*/ 	.word	0x00000000
	.align		4
        /*001c*/ 	.word	0xfffffffc


//--------------------- .text.triton_poi_fused__softmax_3 --------------------------
	.section	.text.triton_poi_fused__softmax_3,"ax",@progbits
	.align	128
        .global         triton_poi_fused__softmax_3
        .type           triton_poi_fused__softmax_3,@function
        .size           triton_poi_fused__softmax_3,(.L_x_1 - triton_poi_fused__softmax_3)
        .other          triton_poi_fused__softmax_3,@"STO_CUDA_ENTRY STV_DEFAULT"
triton_poi_fused__softmax_3:
.text.triton_poi_fused__softmax_3:
[----:B------:R-:W0:Y:S02]  /*0000*/  LDC R1, c[0x0][0x28] ;  /* 0x00000a00ff017b82 */ /* 0x000e240000000800 */
[----:B------:R-:W1:Y:S01]  /*0010*/  S2R R14, SR_TID.X ;  /* 0x00000000000e7919 */ /* 0x000e620000002100 */
[----:B------:R-:W2:Y:S01]  /*0020*/  LDC.64 R4, c[0x0][0x218] ;  /* 0x00008600ff047b82 */ /* 0x000ea20000000a00 */
[----:B------:R-:W-:Y:S01]  /*0030*/  HFMA2.MMA R15, -RZ, RZ, 0, 0 ;  /* 0x00000000ff0f7435 */ /* 0x000fe200000001ff */
[----:B------:R-:W-:Y:S01]  /*0040*/  ULDC.64 UR4, c[0x0][0x208] ;  /* 0x0000820000047ab9 */ /* 0x000fe20000000a00 */
[----:B------:R-:W3:Y:S05]  /*0050*/  S2R R11, SR_CTAID.X ;  /* 0x00000000000b7919 */ /* 0x000eea0000002500 */
[----:B------:R-:W4:Y:S08]  /*0060*/  LDC.64 R2, c[0x0][0x210] ;  /* 0x00008400ff027b82 */ /* 0x000f300000000a00 */
[----:B------:R-:W5:Y:S01]  /*0070*/  LDC.64 R6, c[0x0][0x220] ;  /* 0x00008800ff067b82 */ /* 0x000f620000000a00 */
[----:B-1----:R-:W-:-:S02]  /*0080*/  LOP3.LUT R0, R14, 0xf, RZ, 0xc0, !PT ;  /* 0x0000000f0e007812 */ /* 0x002fc400078ec0ff */
[----:B---3--:R-:W-:Y:S02]  /*0090*/  SHF.R.S32.HI R8, RZ, 0x1b, R11 ;  /* 0x0000001bff087819 */ /* 0x008fe4000001140b */
[----:B------:R-:W-:Y:S02]  /*00a0*/  LEA R11, R11, R0, 0x4 ;  /* 0x000000000b0b7211 */ /* 0x000fe400078e20ff */
[----:B------:R-:W-:Y:S02]  /*00b0*/  SGXT R0, R8, 0x1 ;  /* 0x000000010800781a */ /* 0x000fe40000000200 */
[C---:B------:R-:W-:Y:S01]  /*00c0*/  ISETP.GE.AND P0, PT, R11.reuse, 0x10, PT ;  /* 0x000000100b00780c */ /* 0x040fe20003f06270 */
[----:B------:R-:W1:Y:S01]  /*00d0*/  LDC.64 R8, c[0x0][0x228] ;  /* 0x00008a00ff087b82 */ /* 0x000e620000000a00 */
[----:B------:R-:W-:Y:S01]  /*00e0*/  LEA.HI R0, R0, R11, RZ, 0x2 ;  /* 0x0000000b00007211 */ /* 0x000fe200078f10ff */
[----:B------:R-:W-:Y:S01]  /*00f0*/  HFMA2.MMA R10, -RZ, RZ, 0, 0 ;  /* 0x00000000ff0a7435 */ /* 0x000fe200000001ff */
[----:B----4-:R-:W-:-:S02]  /*0100*/  IMAD.WIDE R2, R11, 0x4, R2 ;  /* 0x000000040b027825 */ /* 0x010fc400078e0202 */
[----:B------:R-:W-:Y:S02]  /*0110*/  SHF.R.S32.HI R13, RZ, 0x2, R0 ;  /* 0x00000002ff0d7819 */ /* 0x000fe40000011400 */
[----:B------:R-:W-:-:S03]  /*0120*/  MOV R0, RZ ;  /* 0x000000ff00007202 */ /* 0x000fc60000000f00 */
[----:B--2---:R-:W-:-:S03]  /*0130*/  IMAD.WIDE R4, R13, 0x4, R4 ;  /* 0x000000040d047825 */ /* 0x004fc600078e0204 */
[----:B------:R-:W2:Y:S01]  /*0140*/  @!P0 LDG.E R0, desc[UR4][R2.64] ;  /* 0x0000000402008981 */ /* 0x000ea2000c1e1900 */
[----:B-----5:R-:W-:-:S03]  /*0150*/  IMAD.WIDE R6, R13, 0x4, R6 ;  /* 0x000000040d067825 */ /* 0x020fc600078e0206 */
[----:B------:R-:W2:Y:S04]  /*0160*/  @!P0 LDG.E.EL R15, desc[UR4][R4.64] ;  /* 0x00000004040f8981 */ /* 0x000ea8000c2e1900 */
[----:B------:R-:W3:Y:S01]  /*0170*/  @!P0 LDG.E.EL R10, desc[UR4][R6.64] ;  /* 0x00000004060a8981 */ /* 0x000ee2000c2e1900 */
[----:B------:R-:W-:Y:S01]  /*0180*/  MOV R12, RZ ;  /* 0x000000ff000c7202 */ /* 0x000fe20000000f00 */
[----:B-1----:R-:W-:-:S05]  /*0190*/  IMAD.WIDE R8, R13, 0x4, R8 ;  /* 0x000000040d087825 */ /* 0x002fca00078e0208 */
[----:B------:R-:W4:Y:S01]  /*01a0*/  @!P0 LDG.E.EL R12, desc[UR4][R8.64] ;  /* 0x00000004080c8981 */ /* 0x000f22000c2e1900 */
[----:B------:R-:W-:-:S04]  /*01b0*/  LOP3.LUT P0, RZ, R14, 0x10, RZ, 0xc0, !PT ;  /* 0x000000100eff7812 */ /* 0x000fc8000780c0ff */
[----:B------:R-:W-:Y:S01]  /*01c0*/  ISETP.LT.AND P0, PT, R11, 0x10, !P0 ;  /* 0x000000100b00780c */ /* 0x000fe20004701270 */
[----:B--2---:R-:W-:-:S04]  /*01d0*/  FADD R15, R15, R0 ;  /* 0x000000000f0f7221 */ /* 0x004fc80000000000 */
[----:B---3--:R-:W-:-:S04]  /*01e0*/  FADD R10, R15, -R10 ;  /* 0x8000000a0f0a7221 */ /* 0x008fc80000000000 */
[----:B------:R-:W-:-:S05]  /*01f0*/  FMUL R10, R10, 1.4426950216293334961 ;  /* 0x3fb8aa3b0a0a7820 */ /* 0x000fca0000400000 */
[----:B------:R-:W-:Y:S02]  /*0200*/  FSETP.GEU.AND P3, PT, R10, -126, PT ;  /* 0xc2fc00000a00780b */ /* 0x000fe40003f6e000 */
[C---:B----4-:R-:W-:Y:S02]  /*0210*/  FSETP.GT.AND P1, PT, |R12|.reuse, 8.50705917302346158658e+37, PT ;  /* 0x7e8000000c00780b */ /* 0x050fe40003f24200 */
[----:B------:R-:W-:-:S09]  /*0220*/  FSETP.GEU.AND P2, PT, |R12|, 1.175494350822287508e-38, PT ;  /* 0x008000000c00780b */ /* 0x000fd20003f4e200 */
[----:B------:R-:W-:-:S04]  /*0230*/  @!P3 FMUL R10, R10, 0.5 ;  /* 0x3f0000000a0ab820 */ /* 0x000fc80000400000 */
[----:B------:R-:W1:Y:S01]  /*0240*/  MUFU.EX2 R0, R10 ;  /* 0x0000000a00007308 */ /* 0x000e620000000800 */
[----:B------:R-:W-:-:S04]  /*0250*/  @P1 FMUL R12, R12, 0.25 ;  /* 0x3e8000000c0c1820 */ /* 0x000fc80000400000 */
[----:B------:R-:W-:-:S04]  /*0260*/  @!P2 FMUL R12, R12, 16777216 ;  /* 0x4b8000000c0ca820 */ /* 0x000fc80000400000 */
[----:B------:R-:W2:Y:S01]  /*0270*/  MUFU.RCP R5, R12 ;  /* 0x0000000c00057308 */ /* 0x000ea20000001000 */
[----:B-1----:R-:W-:-:S04]  /*0280*/  @!P3 FMUL R0, R0, R0 ;  /* 0x000000000000b220 */ /* 0x002fc80000400000 */
[----:B------:R-:W-:-:S04]  /*0290*/  @P1 FMUL R0, R0, 0.25 ;  /* 0x3e80000000001820 */ /* 0x000fc80000400000 */
[----:B------:R-:W-:-:S04]  /*02a0*/  @!P2 FMUL R0, R0, 16777216 ;  /* 0x4b8000000000a820 */ /* 0x000fc80000400000 */
[----:B--2---:R-:W-:Y:S01]  /*02b0*/  FMUL R5, R5, R0 ;  /* 0x0000000005057220 */ /* 0x004fe20000400000 */
[----:B------:R-:W-:Y:S06]  /*02c0*/  @!P0 EXIT ;  /* 0x000000000000894d */ /* 0x000fec0003800000 */
[----:B------:R-:W-:Y:S01]  /*02d0*/  STG.E desc[UR4][R2.64], R5 ;  /* 0x0000000502007986 */ /* 0x000fe2000c101904 */
[----:B------:R-:W-:Y:S05]  /*02e0*/  EXIT ;  /* 0x000000000000794d */ /* 0x000fea0003800000 */
.L_x_0:
[----:B------:R-:W-:-:S00]  /*02f0*/  BRA `(.L_x_0) ;  /* 0xfffffffc00fc7947 */ /* 0x000fc0000383ffff */
[----:B------:R-:W-:-:S00]  /*0300*/  NOP ;  /* 0x0000000000007918 */ /* 0x000fc00000000000 */
[----:B------:R-:W-:-:S00]  /*0310*/  NOP ;  /* 0x0000000000007918 */ /* 0x000fc00000000000 */
[----:B------:R-:W-:-:S00]  /*0320*/  NOP ;  /* 0x0000000000007918 */ /* 0x000fc00000000000 */
[----:B------:R-:W-:-:S00]  /*0330*/  NOP ;  /* 0x0000000000007918 */ /* 0x000fc00000000000 */
[----:B------:R-:W-:-:S00]  /*0340*/  NOP ;  /* 0x0000000000007918 */ /* 0x000fc00000000000 */
[----:B------:R-:W-:-:S00]  /*0350*/  NOP ;  /* 0x0000000000007918 */ /* 0x000fc00000000000 */
[----:B------:R-:W-:-:S00]  /*0360*/  NOP ;  /* 0x0000000000007918 */ /* 0x000fc00000000000 */
[----:B------:R-:W-:-:S00]  /*0370*/  NOP ;  /* 0x0000000000007918 */ /* 0x000fc00000000000 */
.L_x_1:


//--------------------- .nv.constant0.triton_poi_fused__softmax_3 --------------------------
	.section	.nv.constant0.triton_poi_fused__softmax_3,"a",@progbits
	.sectionflags	@""
	.align	4
.nv.constant0.triton_poi_fused__softmax_3:
	.zero		564
